//
// Generated by NVIDIA NVVM Compiler
//
// Compiler Build ID: CL-36424714
// Cuda compilation tools, release 13.0, V13.0.88
// Based on NVVM 20.0.0
//

.version 9.0
.target sm_100
.address_size 64

	// .globl	_Z10checkIndexv
.extern .func  (.param .b32 func_retval0) vprintf
(
	.param .b64 vprintf_param_0,
	.param .b64 vprintf_param_1
)
;
.global .align 1 .b8 $str[84] = {84, 104, 114, 101, 97, 100, 73, 100, 120, 58, 32, 40, 37, 100, 44, 37, 100, 44, 37, 100, 41, 32, 66, 108, 111, 99, 107, 73, 100, 120, 58, 32, 40, 37, 100, 44, 37, 100, 44, 37, 100, 41, 32, 66, 111, 99, 107, 68, 105, 109, 58, 32, 40, 37, 100, 44, 37, 100, 44, 37, 100, 41, 32, 103, 114, 105, 100, 68, 105, 109, 58, 32, 40, 37, 100, 44, 37, 100, 44, 37, 100, 41, 10};

.visible .entry _Z10checkIndexv()
{
	.local .align 16 .b8 	__local_depot0[48];
	.reg .b64 	%SP;
	.reg .b64 	%SPL;
	.reg .b32 	%r<15>;
	.reg .b64 	%rd<5>;

	mov.u64 	%SPL, __local_depot0;
	cvta.local.u64 	%SP, %SPL;
	add.u64 	%rd1, %SP, 0;
	add.u64 	%rd2, %SPL, 0;
	mov.u32 	%r1, %tid.x;
	mov.u32 	%r2, %tid.y;
	mov.u32 	%r3, %tid.z;
	mov.u32 	%r4, %ctaid.x;
	mov.u32 	%r5, %ctaid.y;
	mov.u32 	%r6, %ctaid.z;
	mov.u32 	%r7, %ntid.x;
	mov.u32 	%r8, %ntid.y;
	mov.u32 	%r9, %ntid.z;
	mov.u32 	%r10, %nctaid.x;
	mov.u32 	%r11, %nctaid.y;
	mov.u32 	%r12, %nctaid.z;
	st.local.v4.u32 	[%rd2], {%r1, %r2, %r3, %r4};
	st.local.v4.u32 	[%rd2+16], {%r5, %r6, %r7, %r8};
	st.local.v4.u32 	[%rd2+32], {%r9, %r10, %r11, %r12};
	mov.u64 	%rd3, $str;
	cvta.global.u64 	%rd4, %rd3;
	{ // callseq 0, 0
	.param .b64 param0;
	st.param.b64 	[param0], %rd4;
	.param .b64 param1;
	st.param.b64 	[param1], %rd1;
	.param .b32 retval0;
	call.uni (retval0), 
	vprintf, 
	(
	param0, 
	param1
	);
	ld.param.b32 	%r13, [retval0];
	} // callseq 0
	ret;

}


// ===== COMPILED SASS (sm_100) =====

	.target	sm_100

	.elftype	@"ET_EXEC"


//--------------------- .note.nv.tkinfo           --------------------------
	.section	.note.nv.tkinfo,"",@"SHT_NOTE"
	.sectionflags	@"SHF_NOTE_NV_TKINFO"
	.tkinfo
        /*0018*/ 	.word	0x00000002
        /*0030*/ 	.string	""
        /*0030*/ 	.string	"ptxas"
        /*0030*/ 	.string	"Cuda compilation tools, release 13.0, V13.0.88"
        /*0030*/ 	.string	"Build cuda_13.0.r13.0/compiler.36424714_0"
        /*0030*/ 	.string	"-arch sm_100 -m 64 "



//--------------------- .note.nv.cuinfo           --------------------------
	.section	.note.nv.cuinfo,"",@"SHT_NOTE"
	.sectionflags	@"SHF_NOTE_NV_CUINFO"
        /*0018*/ 	.short	0x0002
        /*001a*/ 	.short	0x0064
        /*001c*/ 	.short	0x0082
	.zero		2


//--------------------- .nv.info                  --------------------------
	.section	.nv.info,"",@"SHT_CUDA_INFO"
	.align	4


	//----- nvinfo : EIATTR_REGCOUNT
	.align		4
        /*0000*/ 	.byte	0x04, 0x2f
        /*0002*/ 	.short	(.L_2 - .L_1)
	.align		4
.L_1:
        /*0004*/ 	.word	index@(_Z10checkIndexv)
        /*0008*/ 	.word	0x00000018


	//----- nvinfo : EIATTR_FRAME_SIZE
	.align		4
.L_2:
        /*000c*/ 	.byte	0x04, 0x11
        /*000e*/ 	.short	(.L_4 - .L_3)
	.align		4
.L_3:
        /*0010*/ 	.word	index@(_Z10checkIndexv)
        /*0014*/ 	.word	0x00000030


	//----- nvinfo : EIATTR_MIN_STACK_SIZE
	.align		4
.L_4:
        /*0018*/ 	.byte	0x04, 0x12
        /*001a*/ 	.short	(.L_6 - .L_5)
	.align		4
.L_5:
        /*001c*/ 	.word	index@(_Z10checkIndexv)
        /*0020*/ 	.word	0x00000030
.L_6:


//--------------------- .nv.compat                --------------------------
	.section	.nv.compat,"",@"SHT_CUDA_COMPAT_INFO"
	.align	4
        /*0000*/ 	.byte	0x02, 0x09, 0x00, 0x00, 0x02, 0x02, 0x01, 0x00, 0x02, 0x05, 0x05, 0x00, 0x03, 0x07, 0x01, 0x01
        /*0010*/ 	.byte	0x02, 0x03, 0x00, 0x00, 0x02, 0x06, 0x01, 0x00, 0x04, 0x0b, 0x08, 0x00, 0x09, 0x00, 0x00, 0x00
        /*0020*/ 	.byte	0x00, 0x00, 0x00, 0x00


//--------------------- .nv.info._Z10checkIndexv  --------------------------
	.section	.nv.info._Z10checkIndexv,"",@"SHT_CUDA_INFO"
	.sectionflags	@""
	.align	4


	//----- nvinfo : EIATTR_CUDA_API_VERSION
	.align		4
        /*0000*/ 	.byte	0x04, 0x37
        /*0002*/ 	.short	(.L_8 - .L_7)
.L_7:
        /*0004*/ 	.word	0x00000082


	//----- nvinfo : EIATTR_SPARSE_MMA_MASK
	.align		4
.L_8:
        /*0008*/ 	.byte	0x03, 0x50
        /*000a*/ 	.short	0x0000


	//----- nvinfo : EIATTR_MAXREG_COUNT
	.align		4
        /*000c*/ 	.byte	0x03, 0x1b
        /*000e*/ 	.short	0x00ff


	//----- nvinfo : EIATTR_EXTERNS
	.align		4
        /*0010*/ 	.byte	0x04, 0x0f
        /*0012*/ 	.short	(.L_10 - .L_9)


	//   ....[0]....
	.align		4
.L_9:
        /*0014*/ 	.word	index@(vprintf)


	//----- nvinfo : EIATTR_MERCURY_ISA_VERSION
	.align		4
.L_10:
        /*0018*/ 	.byte	0x03, 0x5f
        /*001a*/ 	.short	0x0101


	//----- nvinfo : EIATTR_VRC_CTA_INIT_COUNT
	.align		4
        /*001c*/ 	.byte	0x02, 0x4a
	.zero		1
	.zero		1


	//----- nvinfo : EIATTR_SYSCALL_OFFSETS
	.align		4
        /*0020*/ 	.byte	0x04, 0x46
        /*0022*/ 	.short	(.L_12 - .L_11)


	//   ....[0]....
.L_11:
        /*0024*/ 	.word	0x000001b0


	//----- nvinfo : EIATTR_EXIT_INSTR_OFFSETS
	.align		4
.L_12:
        /*0028*/ 	.byte	0x04, 0x1c
        /*002a*/ 	.short	(.L_14 - .L_13)


	//   ....[0]....
.L_13:
        /*002c*/ 	.word	0x000001c0


	//----- nvinfo : EIATTR_SW_WAR
	.align		4
.L_14:
        /*0030*/ 	.byte	0x04, 0x36
        /*0032*/ 	.short	(.L_16 - .L_15)
.L_15:
        /*0034*/ 	.word	0x00000008
.L_16:


//--------------------- .nv.callgraph             --------------------------
	.section	.nv.callgraph,"",@"SHT_CUDA_CALLGRAPH"
	.align	4
	.sectionentsize	8
	.align		4
        /*0000*/ 	.word	0x00000000
	.align		4
        /*0004*/ 	.word	0xffffffff
	.align		4
        /*0008*/ 	.word	index@(_Z10checkIndexv)
	.align		4
        /*000c*/ 	.word	index@(vprintf)
	.align		4
        /*0010*/ 	.word	0x00000000
	.align		4
        /*0014*/ 	.word	0xfffffffe
	.align		4
        /*0018*/ 	.word	0x00000000
	.align		4
        /*001c*/ 	.word	0xfffffffd
	.align		4
        /*0020*/ 	.word	0x00000000
	.align		4
        /*0024*/ 	.word	0xfffffffc


//--------------------- .nv.constant4             --------------------------
	.section	.nv.constant4,"a",@progbits
	.align	8
	.align		8
.nv.constant4:
        /*0000*/ 	.dword	vprintf
	.align		8
        /*0008*/ 	.dword	$str


//--------------------- .text._Z10checkIndexv     --------------------------
	.section	.text._Z10checkIndexv,"ax",@progbits
	.align	128
        .global         _Z10checkIndexv
        .type           _Z10checkIndexv,@function
        .size           _Z10checkIndexv,(.L_x_2 - _Z10checkIndexv)
        .other          _Z10checkIndexv,@"STO_CUDA_ENTRY STV_DEFAULT"
_Z10checkIndexv:
.text._Z10checkIndexv:
[----:B------:R-:W0:Y:S01]  /*0000*/  LDC R1, c[0x0][0x37c] ;  /* 0x0000df00ff017b82 */ /* 0x000e220000000800 */
[----:B------:R-:W1:Y:S01]  /*0010*/  S2R R8, SR_TID.X ;  /* 0x0000000000087919 */ /* 0x000e620000002100 */
[----:B------:R-:W2:Y:S06]  /*0020*/  LDCU UR5, c[0x0][0x2fc] ;  /* 0x00005f80ff0577ac */ /* 0x000eac0008000800 */
[----:B------:R-:W3:Y:S01]  /*0030*/  LDC R14, c[0x0][0x360] ;  /* 0x0000d800ff0e7b82 */ /* 0x000ee20000000800 */
[----:B0-----:R-:W-:Y:S01]  /*0040*/  VIADD R1, R1, 0xffffffd0 ;  /* 0xffffffd001017836 */ /* 0x001fe20000000000 */
[----:B------:R-:W1:Y:S01]  /*0050*/  S2R R9, SR_TID.Y ;  /* 0x0000000000097919 */ /* 0x000e620000002200 */
[----:B------:R-:W-:Y:S01]  /*0060*/  MOV R0, 0x0 ;  /* 0x0000000000007802 */ /* 0x000fe20000000f00 */
[----:B------:R-:W0:Y:S01]  /*0070*/  LDCU UR4, c[0x0][0x2f8] ;  /* 0x00005f00ff0477ac */ /* 0x000e220008000800 */
[----:B------:R-:W1:Y:S03]  /*0080*/  S2R R10, SR_TID.Z ;  /* 0x00000000000a7919 */ /* 0x000e660000002300 */
[----:B------:R-:W3:Y:S01]  /*0090*/  LDC R15, c[0x0][0x364] ;  /* 0x0000d900ff0f7b82 */ /* 0x000ee20000000800 */
[----:B------:R-:W4:Y:S01]  /*00a0*/  LDCU.64 UR6, c[0x4][0x8] ;  /* 0x01000100ff0677ac */ /* 0x000f220008000a00 */
[----:B------:R-:W1:Y:S01]  /*00b0*/  S2R R11, SR_CTAID.X ;  /* 0x00000000000b7919 */ /* 0x000e620000002500 */
[----:B------:R-:W3:Y:S05]  /*00c0*/  S2R R12, SR_CTAID.Y ;  /* 0x00000000000c7919 */ /* 0x000eea0000002600 */
[----:B------:R-:W5:Y:S01]  /*00d0*/  LDC R16, c[0x0][0x368] ;  /* 0x0000da00ff107b82 */ /* 0x000f620000000800 */
[----:B------:R-:W3:Y:S01]  /*00e0*/  S2R R13, SR_CTAID.Z ;  /* 0x00000000000d7919 */ /* 0x000ee20000002700 */
[----:B0-----:R-:W-:-:S06]  /*00f0*/  IADD3 R6, P0, PT, R1, UR4, RZ ;  /* 0x0000000401067c10 */ /* 0x001fcc000ff1e0ff */
[----:B------:R-:W5:Y:S01]  /*0100*/  LDC R17, c[0x0][0x370] ;  /* 0x0000dc00ff117b82 */ /* 0x000f620000000800 */
[----:B----4-:R-:W-:Y:S01]  /*0110*/  IMAD.U32 R4, RZ, RZ, UR6 ;  /* 0x00000006ff047e24 */ /* 0x010fe2000f8e00ff */
[----:B------:R-:W-:Y:S01]  /*0120*/  MOV R5, UR7 ;  /* 0x0000000700057c02 */ /* 0x000fe20008000f00 */
[----:B--2---:R-:W-:-:S05]  /*0130*/  IMAD.X R7, RZ, RZ, UR5, P0 ;  /* 0x00000005ff077e24 */ /* 0x004fca00080e06ff */
[----:B------:R-:W5:Y:S08]  /*0140*/  LDC R18, c[0x0][0x374] ;  /* 0x0000dd00ff127b82 */ /* 0x000f700000000800 */
[----:B------:R-:W5:Y:S01]  /*0150*/  LDC R19, c[0x0][0x378] ;  /* 0x0000de00ff137b82 */ /* 0x000f620000000800 */
[----:B-1----:R0:W-:Y:S07]  /*0160*/  STL.128 [R1], R8 ;  /* 0x0000000801007387 */ /* 0x0021ee0000100c00 */
[----:B------:R0:W1:Y:S01]  /*0170*/  LDC.64 R2, c[0x4][R0] ;  /* 0x0100000000027b82 */ /* 0x0000620000000a00 */
[----:B---3--:R0:W-:Y:S04]  /*0180*/  STL.128 [R1+0x10], R12 ;  /* 0x0000100c01007387 */ /* 0x0081e80000100c00 */
[----:B-----5:R0:W-:Y:S02]  /*0190*/  STL.128 [R1+0x20], R16 ;  /* 0x0000201001007387 */ /* 0x0201e40000100c00 */
[----:B------:R-:W-:-:S07]  /*01a0*/  LEPC R20, `(.L_x_0) ;  /* 0x000000001014794e */ /* 0x000fce0000000000 */
[----:B01----:R-:W-:Y:S05]  /*01b0*/  CALL.ABS.NOINC R2 ;  /* 0x0000000002007343 */ /* 0x003fea0003c00000 */
.L_x_0:
[----:B------:R-:W-:Y:S05]  /*01c0*/  EXIT ;  /* 0x000000000000794d */ /* 0x000fea0003800000 */
.L_x_1:
[----:B------:R-:W-:-:S00]  /*01d0*/  BRA `(.L_x_1) ;  /* 0xfffffffc00fc7947 */ /* 0x000fc0000383ffff */
[----:B------:R-:W-:-:S00]  /*01e0*/  NOP ;  /* 0x0000000000007918 */ /* 0x000fc00000000000 */
        /* <DEDUP_REMOVED lines=9> */
.L_x_2:


//--------------------- .nv.global.init           --------------------------
	.section	.nv.global.init,"aw",@progbits
.nv.global.init:
	.type		$str,@object
	.size		$str,(.L_0 - $str)
$str:
        /*0000*/ 	.byte	0x54, 0x68, 0x72, 0x65, 0x61, 0x64, 0x49, 0x64, 0x78, 0x3a, 0x20, 0x28, 0x25, 0x64, 0x2c, 0x25
        /*0010*/ 	.byte	0x64, 0x2c, 0x25, 0x64, 0x29, 0x20, 0x42, 0x6c, 0x6f, 0x63, 0x6b, 0x49, 0x64, 0x78, 0x3a, 0x20
        /*0020*/ 	.byte	0x28, 0x25, 0x64, 0x2c, 0x25, 0x64, 0x2c, 0x25, 0x64, 0x29, 0x20, 0x42, 0x6f, 0x63, 0x6b, 0x44
        /*0030*/ 	.byte	0x69, 0x6d, 0x3a, 0x20, 0x28, 0x25, 0x64, 0x2c, 0x25, 0x64, 0x2c, 0x25, 0x64, 0x29, 0x20, 0x67
        /*0040*/ 	.byte	0x72, 0x69, 0x64, 0x44, 0x69, 0x6d, 0x3a, 0x20, 0x28, 0x25, 0x64, 0x2c, 0x25, 0x64, 0x2c, 0x25
        /*0050*/ 	.byte	0x64, 0x29, 0x0a, 0x00
.L_0:


//--------------------- .nv.shared.reserved.0     --------------------------
	.section	.nv.shared.reserved.0,"aw",@nobits
	.weak		__nv_reservedSMEM_offset_0_alias
	.size		__nv_reservedSMEM_offset_0_alias, 0, 64
	.other		__nv_reservedSMEM_offset_0_alias,@"STO_CUDA_RESERVED_SHARED STV_DEFAULT"
__nv_reservedSMEM_offset_0_alias:
	.zero		0
	.zero		64


//--------------------- .nv.constant0._Z10checkIndexv --------------------------
	.section	.nv.constant0._Z10checkIndexv,"a",@progbits
	.sectionflags	@""
	.align	4
.nv.constant0._Z10checkIndexv:
	.zero		896


//--------------------- SYMBOLS --------------------------

	.type		.nv.reservedSmem.offset0,@object
	.size		.nv.reservedSmem.offset0,0x4
	.type		vprintf,@function
